	.headerflags	@"EF_CUDA_TEXMODE_UNIFIED EF_CUDA_64BIT_ADDRESS EF_CUDA_ACCELERATORS EF_CUDA_SM90 EF_CUDA_VIRTUAL_SM(EF_CUDA_SM90)"
	.elftype	@"ET_EXEC"


//--------------------- .nv.info                  --------------------------
	.section	.nv.info,"",@"SHT_CUDA_INFO"
	.align	4


	//----- nvinfo : EIATTR_REGCOUNT
	.align		4
        /*0000*/ 	.byte	0x04, 0x2f
        /*0002*/ 	.short	(.L_2 - .L_1)
	.align		4
.L_1:
        /*0004*/ 	.word	index@(triton_poi_fused_native_group_norm_relu_24)
        /*0008*/ 	.word	0x00000020


	//----- nvinfo : EIATTR_MIN_STACK_SIZE
	.align		4
.L_2:
        /*000c*/ 	.byte	0x04, 0x12
        /*000e*/ 	.short	(.L_4 - .L_3)
	.align		4
.L_3:
        /*0010*/ 	.word	index@(triton_poi_fused_native_group_norm_relu_24)
        /*0014*/ 	.word	0x00000000


	//----- nvinfo : EIATTR_FRAME_SIZE
	.align		4
.L_4:
        /*0018*/ 	.byte	0x04, 0x11
        /*001a*/ 	.short	(.L_6 - .L_5)
	.align		4
.L_5:
        /*001c*/ 	.word	index@(triton_poi_fused_native_group_norm_relu_24)
        /*0020*/ 	.word	0x00000000


	//----- nvinfo : EIATTR_MIN_STACK_SIZE
	.align		4
.L_6:
        /*0024*/ 	.byte	0x04, 0x12
        /*0026*/ 	.short	(.L_8 - .L_7)
	.align		4
.L_7:
        /*0028*/ 	.word	index@(triton_poi_fused_native_group_norm_relu_24)
        /*002c*/ 	.word	0x00000000
.L_8:


//--------------------- .nv.info.triton_poi_fused_native_group_norm_relu_24 --------------------------
	.section	.nv.info.triton_poi_fused_native_group_norm_relu_24,"",@"SHT_CUDA_INFO"
	.sectionflags	@""
	.align	4


	//----- nvinfo : EIATTR_CUDA_API_VERSION
	.align		4
        /*0000*/ 	.byte	0x04, 0x37
        /*0002*/ 	.short	(.L_10 - .L_9)
.L_9:
        /*0004*/ 	.word	0x0000007c


	//----- nvinfo : EIATTR_KPARAM_INFO
	.align		4
.L_10:
        /*0008*/ 	.byte	0x04, 0x17
        /*000a*/ 	.short	(.L_12 - .L_11)
.L_11:
        /*000c*/ 	.word	0x00000000
        /*0010*/ 	.short	0x0007
        /*0012*/ 	.short	0x0038
        /*0014*/ 	.byte	0x00, 0xf0, 0x11, 0x00


	//----- nvinfo : EIATTR_KPARAM_INFO
	.align		4
.L_12:
        /*0018*/ 	.byte	0x04, 0x17
        /*001a*/ 	.short	(.L_14 - .L_13)
.L_13:
        /*001c*/ 	.word	0x00000000
        /*0020*/ 	.short	0x0006
        /*0022*/ 	.short	0x0030
        /*0024*/ 	.byte	0x00, 0xf4, 0x21, 0x00


	//----- nvinfo : EIATTR_KPARAM_INFO
	.align		4
.L_14:
        /*0028*/ 	.byte	0x04, 0x17
        /*002a*/ 	.short	(.L_16 - .L_15)
.L_15:
        /*002c*/ 	.word	0x00000000
        /*0030*/ 	.short	0x0005
        /*0032*/ 	.short	0x0028
        /*0034*/ 	.byte	0x00, 0xf4, 0x21, 0x00


	//----- nvinfo : EIATTR_KPARAM_INFO
	.align		4
.L_16:
        /*0038*/ 	.byte	0x04, 0x17
        /*003a*/ 	.short	(.L_18 - .L_17)
.L_17:
        /*003c*/ 	.word	0x00000000
        /*0040*/ 	.short	0x0004
        /*0042*/ 	.short	0x0020
        /*0044*/ 	.byte	0x00, 0xf4, 0x21, 0x00


	//----- nvinfo : EIATTR_KPARAM_INFO
	.align		4
.L_18:
        /*0048*/ 	.byte	0x04, 0x17
        /*004a*/ 	.short	(.L_20 - .L_19)
.L_19:
        /*004c*/ 	.word	0x00000000
        /*0050*/ 	.short	0x0003
        /*0052*/ 	.short	0x0018
        /*0054*/ 	.byte	0x00, 0xf4, 0x21, 0x00


	//----- nvinfo : EIATTR_KPARAM_INFO
	.align		4
.L_20:
        /*0058*/ 	.byte	0x04, 0x17
        /*005a*/ 	.short	(.L_22 - .L_21)
.L_21:
        /*005c*/ 	.word	0x00000000
        /*0060*/ 	.short	0x0002
        /*0062*/ 	.short	0x0010
        /*0064*/ 	.byte	0x00, 0xf4, 0x21, 0x00


	//----- nvinfo : EIATTR_KPARAM_INFO
	.align		4
.L_22:
        /*0068*/ 	.byte	0x04, 0x17
        /*006a*/ 	.short	(.L_24 - .L_23)
.L_23:
        /*006c*/ 	.word	0x00000000
        /*0070*/ 	.short	0x0001
        /*0072*/ 	.short	0x0008
        /*0074*/ 	.byte	0x00, 0xf4, 0x21, 0x00


	//----- nvinfo : EIATTR_KPARAM_INFO
	.align		4
.L_24:
        /*0078*/ 	.byte	0x04, 0x17
        /*007a*/ 	.short	(.L_26 - .L_25)
.L_25:
        /*007c*/ 	.word	0x00000000
        /*0080*/ 	.short	0x0000
        /*0082*/ 	.short	0x0000
        /*0084*/ 	.byte	0x00, 0xf4, 0x21, 0x00


	//----- nvinfo : EIATTR_SPARSE_MMA_MASK
	.align		4
.L_26:
        /*0088*/ 	.byte	0x03, 0x50
        /*008a*/ 	.short	0x0000


	//----- nvinfo : EIATTR_MAXREG_COUNT
	.align		4
        /*008c*/ 	.byte	0x03, 0x1b
        /*008e*/ 	.short	0x00ff


	//----- nvinfo : EIATTR_EXIT_INSTR_OFFSETS
	.align		4
        /*0090*/ 	.byte	0x04, 0x1c
        /*0092*/ 	.short	(.L_28 - .L_27)


	//   ....[0]....
.L_27:
        /*0094*/ 	.word	0x000006d0


	//----- nvinfo : EIATTR_REQNTID
	.align		4
.L_28:
        /*0098*/ 	.byte	0x04, 0x10
        /*009a*/ 	.short	(.L_30 - .L_29)
.L_29:
        /*009c*/ 	.word	0x00000080
        /*00a0*/ 	.word	0x00000001
        /*00a4*/ 	.word	0x00000001


	//----- nvinfo : EIATTR_CBANK_PARAM_SIZE
	.align		4
.L_30:
        /*00a8*/ 	.byte	0x03, 0x19
        /*00aa*/ 	.short	0x003c


	//----- nvinfo : EIATTR_PARAM_CBANK
	.align		4
        /*00ac*/ 	.byte	0x04, 0x0a
        /*00ae*/ 	.short	(.L_32 - .L_31)
	.align		4
.L_31:
        /*00b0*/ 	.word	index@(.nv.constant0.triton_poi_fused_native_group_norm_relu_24)
        /*00b4*/ 	.short	0x0210
        /*00b6*/ 	.short	0x003c


	//----- nvinfo : EIATTR_SW_WAR
	.align		4
.L_32:
        /*00b8*/ 	.byte	0x04, 0x36
        /*00ba*/ 	.short	(.L_34 - .L_33)
.L_33:
        /*00bc*/ 	.word	0x00000008
.L_34:


//--------------------- .nv.callgraph             --------------------------
	.section	.nv.callgraph,"",@"SHT_CUDA_CALLGRAPH"
	.align	4
	.sectionentsize	8
	.align		4
        /*0000*/ 	.word	0x00000000
	.align		4
        /*0004*/ 	.word	0xffffffff
	.align		4
        /*0008*/ 	.word	0x00000000
	.align		4
        /*000c*/ 	.word	0xfffffffe
	.align		4
        /*0010*/ 	.word	0x00000000
	.align		4
        /*0014*/ 	.word	0xfffffffd
	.align		4
        /*0018*/ 	.word	0x00000000
	.align		4
        /*001c*/ 	.word	0xfffffffc


//--------------------- .nv.constant4             --------------------------
	.section	.nv.constant4,"a",@progbits
	.align	8
	.align		8
.nv.constant4:
        /*0000*/ 	.dword	_$_str


//--------------------- .text.triton_poi_fused_native_group_norm_relu_24 --------------------------
	.section	.text.triton_poi_fused_native_group_norm_relu_24,"ax",@progbits
	.align	128
        .global         triton_poi_fused_native_group_norm_relu_24
        .type           triton_poi_fused_native_group_norm_relu_24,@function
        .size           triton_poi_fused_native_group_norm_relu_24,(.L_x_1 - triton_poi_fused_native_group_norm_relu_24)
        .other          triton_poi_fused_native_group_norm_relu_24,@"STO_CUDA_ENTRY STV_DEFAULT"
triton_poi_fused_native_group_norm_relu_24:
.text.triton_poi_fused_native_group_norm_relu_24:
[----:B------:R-:W-:Y:S01]  /*0000*/  LDC R1, c[0x0][0x28] ;  /* 0x00000a00ff017b82 */ /* 0x000fe20000000800 */
[----:B------:R-:W1:Y:S07]  /*0010*/  S2R R0, SR_TID.X ;  /* 0x0000000000007919 */ /* 0x000e6e0000002100 */
[----:B------:R-:W2:Y:S01]  /*0020*/  LDC.64 R2, c[0x0][0x228] ;  /* 0x00008a00ff027b82 */ /* 0x000ea20000000a00 */
[----:B------:R-:W-:Y:S01]  /*0030*/  ULDC.64 UR4, c[0x0][0x208] ;  /* 0x0000820000047ab9 */ /* 0x000fe20000000a00 */
[----:B------:R-:W3:Y:S06]  /*0040*/  S2R R5, SR_CTAID.X ;  /* 0x0000000000057919 */ /* 0x000eec0000002500 */
[----:B------:R-:W4:Y:S08]  /*0050*/  LDC.64 R12, c[0x0][0x210] ;  /* 0x00008400ff0c7b82 */ /* 0x000f300000000a00 */
[----:B------:R-:W5:Y:S08]  /*0060*/  LDC.64 R16, c[0x0][0x218] ;  /* 0x00008600ff107b82 */ /* 0x000f700000000a00 */
[----:B------:R-:W5:Y:S01]  /*0070*/  LDC.64 R28, c[0x0][0x220] ;  /* 0x00008800ff1c7b82 */ /* 0x000f620000000a00 */
[----:B-1----:R-:W-:-:S07]  /*0080*/  SHF.L.U32 R0, R0, 0x2, RZ ;  /* 0x0000000200007819 */ /* 0x002fce00000006ff */
[----:B------:R-:W1:Y:S01]  /*0090*/  LDC.64 R24, c[0x0][0x230] ;  /* 0x00008c00ff187b82 */ /* 0x000e620000000a00 */
[----:B------:R-:W-:Y:S02]  /*00a0*/  LOP3.LUT R0, R0, 0x1fc, RZ, 0xc0, !PT ;  /* 0x000001fc00007812 */ /* 0x000fe400078ec0ff */
[----:B---3--:R-:W-:Y:S02]  /*00b0*/  SHF.R.S32.HI R21, RZ, 0x15, R5 ;  /* 0x00000015ff157819 */ /* 0x008fe40000011405 */
[----:B------:R-:W-:Y:S02]  /*00c0*/  LEA R20, R5, R0, 0xa ;  /* 0x0000000005147211 */ /* 0x000fe400078e50ff */
[----:B------:R-:W-:Y:S02]  /*00d0*/  SGXT R21, R21, 0x1 ;  /* 0x000000011515781a */ /* 0x000fe40000000200 */
[----:B------:R-:W-:Y:S02]  /*00e0*/  IADD3 R0, R20, 0x200, RZ ;  /* 0x0000020014007810 */ /* 0x000fe40007ffe0ff */
[----:B------:R-:W-:-:S02]  /*00f0*/  LEA.HI R15, R21, R20, RZ, 0xe ;  /* 0x00000014150f7211 */ /* 0x000fc400078f70ff */
[----:B------:R-:W-:Y:S02]  /*0100*/  LEA.HI R19, R21, R0, RZ, 0xe ;  /* 0x0000000015137211 */ /* 0x000fe400078f70ff */
[----:B------:R-:W-:Y:S02]  /*0110*/  SHF.R.S32.HI R15, RZ, 0xe, R15 ;  /* 0x0000000eff0f7819 */ /* 0x000fe4000001140f */
[----:B------:R-:W-:Y:S01]  /*0120*/  SHF.R.S32.HI R19, RZ, 0xe, R19 ;  /* 0x0000000eff137819 */ /* 0x000fe20000011413 */
[----:B----4-:R-:W-:-:S04]  /*0130*/  IMAD.WIDE R12, R20, 0x4, R12 ;  /* 0x00000004140c7825 */ /* 0x010fc800078e020c */
[--C-:B--2---:R-:W-:Y:S01]  /*0140*/  IMAD.WIDE R22, R15, 0x4, R2.reuse ;  /* 0x000000040f167825 */ /* 0x104fe200078e0202 */
[----:B------:R-:W2:Y:S03]  /*0150*/  LDG.E.128 R8, desc[UR4][R12.64] ;  /* 0x000000040c087981 */ /* 0x000ea6000c1e1d00 */
[----:B------:R-:W-:Y:S02]  /*0160*/  IMAD.WIDE R26, R19, 0x4, R2 ;  /* 0x00000004131a7825 */ /* 0x000fe400078e0202 */
[----:B------:R3:W4:Y:S02]  /*0170*/  LDG.E.EL R2, desc[UR4][R22.64] ;  /* 0x0000000416027981 */ /* 0x000724000c2e1900 */
[----:B-----5:R-:W-:Y:S02]  /*0180*/  IMAD.WIDE R16, R20, 0x4, R16 ;  /* 0x0000000414107825 */ /* 0x020fe400078e0210 */
[----:B------:R-:W5:Y:S04]  /*0190*/  LDG.E.EL R3, desc[UR4][R26.64] ;  /* 0x000000041a037981 */ /* 0x000f68000c2e1900 */
[----:B------:R-:W2:Y:S01]  /*01a0*/  LDG.E.128 R4, desc[UR4][R16.64] ;  /* 0x0000000410047981 */ /* 0x000ea2000c1e1d00 */
[----:B------:R-:W-:-:S02]  /*01b0*/  LEA.HI R14, R21, R20, RZ, 0x9 ;  /* 0x00000014150e7211 */ /* 0x000fc400078f48ff */
[----:B------:R-:W-:Y:S02]  /*01c0*/  LEA.HI R0, R21, R0, RZ, 0x9 ;  /* 0x0000000015007211 */ /* 0x000fe400078f48ff */
[----:B------:R-:W-:Y:S02]  /*01d0*/  SHF.R.S32.HI R14, RZ, 0x9, R14 ;  /* 0x00000009ff0e7819 */ /* 0x000fe4000001140e */
[----:B------:R-:W-:Y:S02]  /*01e0*/  SHF.R.S32.HI R0, RZ, 0x9, R0 ;  /* 0x00000009ff007819 */ /* 0x000fe40000011400 */
[----:B------:R-:W-:-:S04]  /*01f0*/  LEA.HI R18, R14, R14, RZ, 0x8 ;  /* 0x0000000e0e127211 */ /* 0x000fc800078f40ff */
[----:B------:R-:W-:Y:S02]  /*0200*/  LOP3.LUT R21, R18, 0xffffff00, RZ, 0xc0, !PT ;  /* 0xffffff0012157812 */ /* 0x000fe400078ec0ff */
[----:B------:R-:W-:-:S04]  /*0210*/  LEA.HI R18, R0, R0, RZ, 0x8 ;  /* 0x0000000000127211 */ /* 0x000fc800078f40ff */
[----:B---3--:R-:W-:-:S04]  /*0220*/  LOP3.LUT R23, R18, 0xffffff00, RZ, 0xc0, !PT ;  /* 0xffffff0012177812 */ /* 0x008fc800078ec0ff */
[----:B------:R-:W-:Y:S02]  /*0230*/  IADD3 R0, R0, -R23, RZ ;  /* 0x8000001700007210 */ /* 0x000fe40007ffe0ff */
[----:B------:R-:W3:Y:S01]  /*0240*/  LDC.64 R22, c[0x0][0x238] ;  /* 0x00008e00ff167b82 */ /* 0x000ee20000000a00 */
[----:B------:R-:W-:Y:S01]  /*0250*/  IADD3 R21, R14, -R21, RZ ;  /* 0x800000150e157210 */ /* 0x000fe20007ffe0ff */
[----:B------:R-:W-:Y:S01]  /*0260*/  HFMA2.MMA R18, -RZ, RZ, 0.5625, 0 ;  /* 0x38800000ff127435 */ /* 0x000fe200000001ff */
[----:B0-----:R-:W-:-:S04]  /*0270*/  IMAD.WIDE R14, R15, 0x4, R28 ;  /* 0x000000040f0e7825 */ /* 0x001fc800078e021c */
[----:B------:R-:W-:Y:S01]  /*0280*/  IMAD.WIDE R28, R19, 0x4, R28 ;  /* 0x00000004131c7825 */ /* 0x000fe200078e021c */
[----:B------:R-:W3:Y:S04]  /*0290*/  LDG.E.EL R27, desc[UR4][R14.64] ;  /* 0x000000040e1b7981 */ /* 0x000ee8000c2e1900 */
[----:B------:R1:W3:Y:S04]  /*02a0*/  LDG.E.EL R26, desc[UR4][R28.64] ;  /* 0x000000041c1a7981 */ /* 0x0002e8000c2e1900 */
[----:B------:R-:W3:Y:S01]  /*02b0*/  LDG.E.128 R12, desc[UR4][R12.64+0x800] ;  /* 0x000800040c0c7981 */ /* 0x000ee2000c1e1d00 */
[----:B-1----:R-:W-:-:S04]  /*02c0*/  IMAD.WIDE R28, R21, 0x4, R24 ;  /* 0x00000004151c7825 */ /* 0x002fc800078e0218 */
[----:B------:R-:W-:-:S06]  /*02d0*/  IMAD.WIDE R24, R0, 0x4, R24 ;  /* 0x0000000400187825 */ /* 0x000fcc00078e0218 */
[----:B------:R-:W3:Y:S01]  /*02e0*/  LDG.E.EL R24, desc[UR4][R24.64] ;  /* 0x0000000418187981 */ /* 0x000ee2000c2e1900 */
[-C--:B----4-:R-:W-:Y:S01]  /*02f0*/  FFMA R2, R2, R18.reuse, 9.9999997473787516356e-06 ;  /* 0x3727c5ac02027423 */ /* 0x090fe20000000012 */
[----:B-----5:R-:W-:Y:S02]  /*0300*/  FFMA R3, R3, R18, 9.9999997473787516356e-06 ;  /* 0x3727c5ac03037423 */ /* 0x020fe40000000012 */
[----:B------:R-:W4:Y:S01]  /*0310*/  LDG.E.128 R16, desc[UR4][R16.64+0x800] ;  /* 0x0008000410107981 */ /* 0x000f22000c1e1d00 */
[----:B--2---:R-:W-:-:S03]  /*0320*/  FADD R4, R8, R4 ;  /* 0x0000000408047221 */ /* 0x004fc60000000000 */
[----:B------:R3:W2:Y:S02]  /*0330*/  LDG.E.EL R8, desc[UR4][R28.64] ;  /* 0x000000041c087981 */ /* 0x0006a4000c2e1900 */
[----:B---3--:R-:W-:-:S04]  /*0340*/  IMAD.WIDE R28, R21, 0x4, R22 ;  /* 0x00000004151c7825 */ /* 0x008fc800078e0216 */
[----:B------:R-:W-:Y:S01]  /*0350*/  IMAD.WIDE R22, R0, 0x4, R22 ;  /* 0x0000000400167825 */ /* 0x000fe200078e0216 */
[----:B------:R-:W2:Y:S05]  /*0360*/  LDG.E.EL R21, desc[UR4][R28.64] ;  /* 0x000000041c157981 */ /* 0x000eaa000c2e1900 */
[----:B------:R-:W3:Y:S01]  /*0370*/  LDG.E.EL R23, desc[UR4][R22.64] ;  /* 0x0000000416177981 */ /* 0x000ee2000c2e1900 */
[----:B------:R-:W0:Y:S01]  /*0380*/  MUFU.RSQ R2, R2 ;  /* 0x0000000200027308 */ /* 0x000e220000001400 */
[----:B------:R-:W-:Y:S01]  /*0390*/  FADD R6, R10, R6 ;  /* 0x000000060a067221 */ /* 0x000fe20000000000 */
[----:B------:R-:W-:Y:S01]  /*03a0*/  FADD R0, R11, R7 ;  /* 0x000000070b007221 */ /* 0x000fe20000000000 */
[----:B------:R-:W-:-:S05]  /*03b0*/  FADD R10, R9, R5 ;  /* 0x00000005090a7221 */ /* 0x000fca0000000000 */
[----:B------:R-:W1:Y:S01]  /*03c0*/  MUFU.RSQ R3, R3 ;  /* 0x0000000300037308 */ /* 0x000e620000001400 */
[C---:B------:R-:W-:Y:S01]  /*03d0*/  FADD R7, -R27.reuse, R4 ;  /* 0x000000041b077221 */ /* 0x040fe20000000100 */
[C---:B------:R-:W-:Y:S01]  /*03e0*/  FADD R9, -R27.reuse, R6 ;  /* 0x000000061b097221 */ /* 0x040fe20000000100 */
[C---:B------:R-:W-:Y:S01]  /*03f0*/  FADD R11, -R27.reuse, R0 ;  /* 0x000000001b0b7221 */ /* 0x040fe20000000100 */
[----:B------:R-:W5:Y:S01]  /*0400*/  LDC.64 R4, c[0x0][0x240] ;  /* 0x00009000ff047b82 */ /* 0x000f620000000a00 */
[----:B------:R-:W-:Y:S01]  /*0410*/  FADD R27, -R27, R10 ;  /* 0x0000000a1b1b7221 */ /* 0x000fe20000000100 */
[C---:B0-----:R-:W-:Y:S01]  /*0420*/  FMUL R6, R2.reuse, R9 ;  /* 0x0000000902067220 */ /* 0x041fe20000400000 */
[C---:B------:R-:W-:Y:S01]  /*0430*/  FMUL R0, R2.reuse, R11 ;  /* 0x0000000b02007220 */ /* 0x040fe20000400000 */
[C---:B------:R-:W-:Y:S01]  /*0440*/  FMUL R7, R2.reuse, R7 ;  /* 0x0000000702077220 */ /* 0x040fe20000400000 */
[----:B------:R-:W-:Y:S01]  /*0450*/  FMUL R10, R2, R27 ;  /* 0x0000001b020a7220 */ /* 0x000fe20000400000 */
[----:B----4-:R-:W-:Y:S01]  /*0460*/  FADD R15, R15, R19 ;  /* 0x000000130f0f7221 */ /* 0x010fe20000000000 */
[----:B------:R-:W-:Y:S01]  /*0470*/  FADD R9, R14, R18 ;  /* 0x000000120e097221 */ /* 0x000fe20000000000 */
[----:B------:R-:W-:Y:S01]  /*0480*/  FADD R13, R13, R17 ;  /* 0x000000110d0d7221 */ /* 0x000fe20000000000 */
[----:B------:R-:W-:Y:S01]  /*0490*/  FADD R11, R12, R16 ;  /* 0x000000100c0b7221 */ /* 0x000fe20000000000 */
[C---:B------:R-:W-:Y:S01]  /*04a0*/  FADD R14, -R26.reuse, R15 ;  /* 0x0000000f1a0e7221 */ /* 0x040fe20000000100 */
[C---:B------:R-:W-:Y:S01]  /*04b0*/  FADD R12, -R26.reuse, R9 ;  /* 0x000000091a0c7221 */ /* 0x040fe20000000100 */
[C---:B------:R-:W-:Y:S01]  /*04c0*/  FADD R2, -R26.reuse, R13 ;  /* 0x0000000d1a027221 */ /* 0x040fe20000000100 */
[----:B------:R-:W-:Y:S01]  /*04d0*/  FADD R26, -R26, R11 ;  /* 0x0000000b1a1a7221 */ /* 0x000fe20000000100 */
[C---:B-1----:R-:W-:Y:S01]  /*04e0*/  FMUL R14, R3.reuse, R14 ;  /* 0x0000000e030e7220 */ /* 0x042fe20000400000 */
[C---:B------:R-:W-:Y:S01]  /*04f0*/  FMUL R12, R3.reuse, R12 ;  /* 0x0000000c030c7220 */ /* 0x040fe20000400000 */
[C---:B------:R-:W-:Y:S01]  /*0500*/  FMUL R2, R3.reuse, R2 ;  /* 0x0000000203027220 */ /* 0x040fe20000400000 */
[----:B------:R-:W-:Y:S01]  /*0510*/  FMUL R26, R3, R26 ;  /* 0x0000001a031a7220 */ /* 0x000fe20000400000 */
[C-C-:B--2---:R-:W-:Y:S01]  /*0520*/  FFMA R0, R8.reuse, R0, R21.reuse ;  /* 0x0000000008007223 */ /* 0x144fe20000000015 */
[C-C-:B------:R-:W-:Y:S01]  /*0530*/  FFMA R10, R8.reuse, R10, R21.reuse ;  /* 0x0000000a080a7223 */ /* 0x140fe20000000015 */
[C-C-:B------:R-:W-:Y:S01]  /*0540*/  FFMA R3, R8.reuse, R7, R21.reuse ;  /* 0x0000000708037223 */ /* 0x140fe20000000015 */
[----:B------:R-:W-:Y:S01]  /*0550*/  FFMA R6, R8, R6, R21 ;  /* 0x0000000608067223 */ /* 0x000fe20000000015 */
[C-C-:B---3--:R-:W-:Y:S01]  /*0560*/  FFMA R26, R24.reuse, R26, R23.reuse ;  /* 0x0000001a181a7223 */ /* 0x148fe20000000017 */
[C-C-:B------:R-:W-:Y:S01]  /*0570*/  FFMA R2, R24.reuse, R2, R23.reuse ;  /* 0x0000000218027223 */ /* 0x140fe20000000017 */
[C-C-:B------:R-:W-:Y:S01]  /*0580*/  FFMA R12, R24.reuse, R12, R23.reuse ;  /* 0x0000000c180c7223 */ /* 0x140fe20000000017 */
[----:B------:R-:W-:Y:S01]  /*0590*/  FFMA R14, R24, R14, R23 ;  /* 0x0000000e180e7223 */ /* 0x000fe20000000017 */
[----:B------:R-:W-:-:S02]  /*05a0*/  FSETP.GEU.AND P6, PT, R0, RZ, PT ;  /* 0x000000ff0000720b */ /* 0x000fc40003fce000 */
[----:B------:R-:W-:Y:S02]  /*05b0*/  FSETP.GEU.AND P1, PT, R10, RZ, PT ;  /* 0x000000ff0a00720b */ /* 0x000fe40003f2e000 */
[----:B------:R-:W-:Y:S02]  /*05c0*/  SEL R7, R0, RZ, P6 ;  /* 0x000000ff00077207 */ /* 0x000fe40003000000 */
[----:B------:R-:W-:Y:S02]  /*05d0*/  FSETP.GEU.AND P0, PT, R6, RZ, PT ;  /* 0x000000ff0600720b */ /* 0x000fe40003f0e000 */
[----:B------:R-:W-:Y:S02]  /*05e0*/  FSETP.GEU.AND P2, PT, R3, RZ, PT ;  /* 0x000000ff0300720b */ /* 0x000fe40003f4e000 */
[----:B------:R-:W-:Y:S02]  /*05f0*/  FSETP.GEU.AND P3, PT, R14, RZ, PT ;  /* 0x000000ff0e00720b */ /* 0x000fe40003f6e000 */
[----:B------:R-:W-:-:S02]  /*0600*/  FSETP.GEU.AND P4, PT, R12, RZ, PT ;  /* 0x000000ff0c00720b */ /* 0x000fc40003f8e000 */
[----:B------:R-:W-:Y:S02]  /*0610*/  FSETP.GEU.AND P5, PT, R26, RZ, PT ;  /* 0x000000ff1a00720b */ /* 0x000fe40003fae000 */
[----:B------:R-:W-:Y:S01]  /*0620*/  FSETP.GEU.AND P6, PT, R2, RZ, PT ;  /* 0x000000ff0200720b */ /* 0x000fe20003fce000 */
[----:B-----5:R-:W-:Y:S01]  /*0630*/  IMAD.WIDE R20, R20, 0x4, R4 ;  /* 0x0000000414147825 */ /* 0x020fe200078e0204 */
[----:B------:R-:W-:Y:S02]  /*0640*/  SEL R5, R10, RZ, P1 ;  /* 0x000000ff0a057207 */ /* 0x000fe40000800000 */
[----:B------:R-:W-:Y:S02]  /*0650*/  SEL R6, R6, RZ, P0 ;  /* 0x000000ff06067207 */ /* 0x000fe40000000000 */
[----:B------:R-:W-:Y:S02]  /*0660*/  SEL R4, R3, RZ, P2 ;  /* 0x000000ff03047207 */ /* 0x000fe40001000000 */
[----:B------:R-:W-:-:S02]  /*0670*/  SEL R11, R14, RZ, P3 ;  /* 0x000000ff0e0b7207 */ /* 0x000fc40001800000 */
[----:B------:R-:W-:Y:S02]  /*0680*/  SEL R10, R12, RZ, P4 ;  /* 0x000000ff0c0a7207 */ /* 0x000fe40002000000 */
[----:B------:R-:W-:Y:S02]  /*0690*/  SEL R8, R26, RZ, P5 ;  /* 0x000000ff1a087207 */ /* 0x000fe40002800000 */
[----:B------:R-:W-:Y:S01]  /*06a0*/  SEL R9, R2, RZ, P6 ;  /* 0x000000ff02097207 */ /* 0x000fe20003000000 */
[----:B------:R-:W-:Y:S04]  /*06b0*/  STG.E.128 desc[UR4][R20.64], R4 ;  /* 0x0000000414007986 */ /* 0x000fe8000c101d04 */
[----:B------:R-:W-:Y:S01]  /*06c0*/  STG.E.128 desc[UR4][R20.64+0x800], R8 ;  /* 0x0008000814007986 */ /* 0x000fe2000c101d04 */
[----:B------:R-:W-:Y:S05]  /*06d0*/  EXIT ;  /* 0x000000000000794d */ /* 0x000fea0003800000 */
.L_x_0:
[----:B------:R-:W-:-:S00]  /*06e0*/  BRA `(.L_x_0) ;  /* 0xfffffffc00fc7947 */ /* 0x000fc0000383ffff */
[----:B------:R-:W-:-:S00]  /*06f0*/  NOP ;  /* 0x0000000000007918 */ /* 0x000fc00000000000 */
        /* <DEDUP_REMOVED lines=8> */
.L_x_1:


//--------------------- .nv.global.init           --------------------------
	.section	.nv.global.init,"aw",@progbits
.nv.global.init:
	.type		_$_str,@object
	.size		_$_str,(.L_0 - _$_str)
_$_str:
        /*0000*/ 	.byte	0x5f, 0x5f, 0x43, 0x55, 0x44, 0x41, 0x5f, 0x46, 0x54, 0x5a, 0x00
.L_0:


//--------------------- .nv.constant0.triton_poi_fused_native_group_norm_relu_24 --------------------------
	.section	.nv.constant0.triton_poi_fused_native_group_norm_relu_24,"a",@progbits
	.sectionflags	@""
	.align	4
.nv.constant0.triton_poi_fused_native_group_norm_relu_24:
	.zero		588
